//
// Generated by NVIDIA NVVM Compiler
//
// Compiler Build ID: CL-36424714
// Cuda compilation tools, release 13.0, V13.0.88
// Based on NVVM 20.0.0
//

.version 9.0
.target sm_100
.address_size 64

	// .globl	_Z28matrix_multiplication_kernelPiS_S_iii

.visible .entry _Z28matrix_multiplication_kernelPiS_S_iii(
	.param .u64 .ptr .align 1 _Z28matrix_multiplication_kernelPiS_S_iii_param_0,
	.param .u64 .ptr .align 1 _Z28matrix_multiplication_kernelPiS_S_iii_param_1,
	.param .u64 .ptr .align 1 _Z28matrix_multiplication_kernelPiS_S_iii_param_2,
	.param .u32 _Z28matrix_multiplication_kernelPiS_S_iii_param_3,
	.param .u32 _Z28matrix_multiplication_kernelPiS_S_iii_param_4,
	.param .u32 _Z28matrix_multiplication_kernelPiS_S_iii_param_5
)
{
	.reg .pred 	%p<13>;
	.reg .b32 	%r<109>;
	.reg .b64 	%rd<53>;

	ld.param.u64 	%rd7, [_Z28matrix_multiplication_kernelPiS_S_iii_param_0];
	ld.param.u64 	%rd8, [_Z28matrix_multiplication_kernelPiS_S_iii_param_1];
	ld.param.u64 	%rd6, [_Z28matrix_multiplication_kernelPiS_S_iii_param_2];
	ld.param.u32 	%r32, [_Z28matrix_multiplication_kernelPiS_S_iii_param_3];
	ld.param.u32 	%r30, [_Z28matrix_multiplication_kernelPiS_S_iii_param_4];
	ld.param.u32 	%r31, [_Z28matrix_multiplication_kernelPiS_S_iii_param_5];
	cvta.to.global.u64 	%rd1, %rd8;
	cvta.to.global.u64 	%rd2, %rd7;
	mov.u32 	%r34, %ntid.x;
	mov.u32 	%r35, %ctaid.x;
	mov.u32 	%r36, %tid.x;
	mad.lo.s32 	%r1, %r34, %r35, %r36;
	mov.u32 	%r37, %ntid.y;
	mov.u32 	%r38, %ctaid.y;
	mov.u32 	%r39, %tid.y;
	mad.lo.s32 	%r40, %r37, %r38, %r39;
	setp.ge.s32 	%p1, %r1, %r31;
	setp.ge.s32 	%p2, %r40, %r32;
	or.pred  	%p3, %p1, %p2;
	@%p3 bra 	$L__BB0_14;
	setp.lt.s32 	%p4, %r30, 1;
	mov.b32 	%r108, 0;
	@%p4 bra 	$L__BB0_13;
	mul.lo.s32 	%r3, %r30, %r40;
	and.b32  	%r4, %r30, 7;
	setp.lt.u32 	%p5, %r30, 8;
	mov.b32 	%r103, 0;
	mov.u32 	%r108, %r103;
	@%p5 bra 	$L__BB0_5;
	and.b32  	%r103, %r30, 2147483640;
	neg.s32 	%r97, %r103;
	shl.b32 	%r7, %r31, 3;
	mul.wide.u32 	%rd9, %r3, 4;
	add.s64 	%rd10, %rd9, %rd2;
	add.s64 	%rd52, %rd10, 16;
	mov.b32 	%r108, 0;
	mul.wide.s32 	%rd13, %r31, 4;
	mov.u32 	%r96, %r1;
$L__BB0_4:
	.pragma "nounroll";
	ld.global.u32 	%r45, [%rd52+-16];
	mul.wide.s32 	%rd11, %r96, 4;
	add.s64 	%rd12, %rd1, %rd11;
	ld.global.u32 	%r46, [%rd12];
	mad.lo.s32 	%r47, %r46, %r45, %r108;
	ld.global.u32 	%r48, [%rd52+-12];
	add.s64 	%rd14, %rd12, %rd13;
	ld.global.u32 	%r49, [%rd14];
	mad.lo.s32 	%r50, %r49, %r48, %r47;
	ld.global.u32 	%r51, [%rd52+-8];
	add.s64 	%rd15, %rd14, %rd13;
	ld.global.u32 	%r52, [%rd15];
	mad.lo.s32 	%r53, %r52, %r51, %r50;
	ld.global.u32 	%r54, [%rd52+-4];
	add.s64 	%rd16, %rd15, %rd13;
	ld.global.u32 	%r55, [%rd16];
	mad.lo.s32 	%r56, %r55, %r54, %r53;
	ld.global.u32 	%r57, [%rd52];
	add.s64 	%rd17, %rd16, %rd13;
	ld.global.u32 	%r58, [%rd17];
	mad.lo.s32 	%r59, %r58, %r57, %r56;
	ld.global.u32 	%r60, [%rd52+4];
	add.s64 	%rd18, %rd17, %rd13;
	ld.global.u32 	%r61, [%rd18];
	mad.lo.s32 	%r62, %r61, %r60, %r59;
	ld.global.u32 	%r63, [%rd52+8];
	add.s64 	%rd19, %rd18, %rd13;
	ld.global.u32 	%r64, [%rd19];
	mad.lo.s32 	%r65, %r64, %r63, %r62;
	ld.global.u32 	%r66, [%rd52+12];
	add.s64 	%rd20, %rd19, %rd13;
	ld.global.u32 	%r67, [%rd20];
	mad.lo.s32 	%r108, %r67, %r66, %r65;
	add.s32 	%r97, %r97, 8;
	add.s32 	%r96, %r96, %r7;
	add.s64 	%rd52, %rd52, 32;
	setp.ne.s32 	%p6, %r97, 0;
	@%p6 bra 	$L__BB0_4;
$L__BB0_5:
	setp.eq.s32 	%p7, %r4, 0;
	@%p7 bra 	$L__BB0_13;
	and.b32  	%r17, %r30, 3;
	setp.lt.u32 	%p8, %r4, 4;
	@%p8 bra 	$L__BB0_8;
	add.s32 	%r69, %r103, %r3;
	mul.wide.u32 	%rd21, %r69, 4;
	add.s64 	%rd22, %rd2, %rd21;
	ld.global.u32 	%r70, [%rd22];
	mad.lo.s32 	%r71, %r103, %r31, %r1;
	mul.wide.s32 	%rd23, %r71, 4;
	add.s64 	%rd24, %rd1, %rd23;
	ld.global.u32 	%r72, [%rd24];
	mad.lo.s32 	%r73, %r72, %r70, %r108;
	cvt.u64.u32 	%rd25, %r3;
	cvt.u64.u32 	%rd26, %r103;
	add.s64 	%rd27, %rd26, %rd25;
	shl.b64 	%rd28, %rd27, 2;
	add.s64 	%rd29, %rd2, %rd28;
	ld.global.u32 	%r74, [%rd29+4];
	mul.wide.s32 	%rd30, %r31, 4;
	add.s64 	%rd31, %rd24, %rd30;
	ld.global.u32 	%r75, [%rd31];
	mad.lo.s32 	%r76, %r75, %r74, %r73;
	ld.global.u32 	%r77, [%rd29+8];
	add.s64 	%rd32, %rd31, %rd30;
	ld.global.u32 	%r78, [%rd32];
	mad.lo.s32 	%r79, %r78, %r77, %r76;
	ld.global.u32 	%r80, [%rd29+12];
	add.s64 	%rd33, %rd32, %rd30;
	ld.global.u32 	%r81, [%rd33];
	mad.lo.s32 	%r108, %r81, %r80, %r79;
	add.s32 	%r103, %r103, 4;
$L__BB0_8:
	setp.eq.s32 	%p9, %r17, 0;
	@%p9 bra 	$L__BB0_13;
	setp.eq.s32 	%p10, %r17, 1;
	@%p10 bra 	$L__BB0_11;
	add.s32 	%r83, %r103, %r3;
	mul.wide.u32 	%rd34, %r83, 4;
	add.s64 	%rd35, %rd2, %rd34;
	ld.global.u32 	%r84, [%rd35];
	mad.lo.s32 	%r85, %r103, %r31, %r1;
	mul.wide.s32 	%rd36, %r85, 4;
	add.s64 	%rd37, %rd1, %rd36;
	ld.global.u32 	%r86, [%rd37];
	mad.lo.s32 	%r87, %r86, %r84, %r108;
	cvt.u64.u32 	%rd38, %r3;
	cvt.u64.u32 	%rd39, %r103;
	add.s64 	%rd40, %rd39, %rd38;
	shl.b64 	%rd41, %rd40, 2;
	add.s64 	%rd42, %rd2, %rd41;
	ld.global.u32 	%r88, [%rd42+4];
	mul.wide.s32 	%rd43, %r31, 4;
	add.s64 	%rd44, %rd37, %rd43;
	ld.global.u32 	%r89, [%rd44];
	mad.lo.s32 	%r108, %r89, %r88, %r87;
	add.s32 	%r103, %r103, 2;
$L__BB0_11:
	and.b32  	%r90, %r30, 1;
	setp.eq.b32 	%p11, %r90, 1;
	not.pred 	%p12, %p11;
	@%p12 bra 	$L__BB0_13;
	add.s32 	%r91, %r103, %r3;
	mul.wide.u32 	%rd45, %r91, 4;
	add.s64 	%rd46, %rd2, %rd45;
	ld.global.u32 	%r92, [%rd46];
	mad.lo.s32 	%r93, %r103, %r31, %r1;
	mul.wide.s32 	%rd47, %r93, 4;
	add.s64 	%rd48, %rd1, %rd47;
	ld.global.u32 	%r94, [%rd48];
	mad.lo.s32 	%r108, %r94, %r92, %r108;
$L__BB0_13:
	mad.lo.s32 	%r95, %r31, %r40, %r1;
	cvta.to.global.u64 	%rd49, %rd6;
	mul.wide.s32 	%rd50, %r95, 4;
	add.s64 	%rd51, %rd49, %rd50;
	st.global.u32 	[%rd51], %r108;
$L__BB0_14:
	ret;

}


// ===== COMPILED SASS (sm_100) =====

	.target	sm_100

	.elftype	@"ET_EXEC"


//--------------------- .note.nv.tkinfo           --------------------------
	.section	.note.nv.tkinfo,"",@"SHT_NOTE"
	.sectionflags	@"SHF_NOTE_NV_TKINFO"
	.tkinfo
        /*0018*/ 	.word	0x00000002
        /*0030*/ 	.string	""
        /*0030*/ 	.string	"ptxas"
        /*0030*/ 	.string	"Cuda compilation tools, release 13.0, V13.0.88"
        /*0030*/ 	.string	"Build cuda_13.0.r13.0/compiler.36424714_0"
        /*0030*/ 	.string	"-arch sm_100 -m 64 "



//--------------------- .note.nv.cuinfo           --------------------------
	.section	.note.nv.cuinfo,"",@"SHT_NOTE"
	.sectionflags	@"SHF_NOTE_NV_CUINFO"
        /*0018*/ 	.short	0x0002
        /*001a*/ 	.short	0x0064
        /*001c*/ 	.short	0x0082
	.zero		2


//--------------------- .nv.info                  --------------------------
	.section	.nv.info,"",@"SHT_CUDA_INFO"
	.align	4


	//----- nvinfo : EIATTR_REGCOUNT
	.align		4
        /*0000*/ 	.byte	0x04, 0x2f
        /*0002*/ 	.short	(.L_1 - .L_0)
	.align		4
.L_0:
        /*0004*/ 	.word	index@(_Z28matrix_multiplication_kernelPiS_S_iii)
        /*0008*/ 	.word	0x00000020


	//----- nvinfo : EIATTR_FRAME_SIZE
	.align		4
.L_1:
        /*000c*/ 	.byte	0x04, 0x11
        /*000e*/ 	.short	(.L_3 - .L_2)
	.align		4
.L_2:
        /*0010*/ 	.word	index@(_Z28matrix_multiplication_kernelPiS_S_iii)
        /*0014*/ 	.word	0x00000000


	//----- nvinfo : EIATTR_MIN_STACK_SIZE
	.align		4
.L_3:
        /*0018*/ 	.byte	0x04, 0x12
        /*001a*/ 	.short	(.L_5 - .L_4)
	.align		4
.L_4:
        /*001c*/ 	.word	index@(_Z28matrix_multiplication_kernelPiS_S_iii)
        /*0020*/ 	.word	0x00000000
.L_5:


//--------------------- .nv.compat                --------------------------
	.section	.nv.compat,"",@"SHT_CUDA_COMPAT_INFO"
	.align	4
        /*0000*/ 	.byte	0x02, 0x09, 0x00, 0x00, 0x02, 0x02, 0x01, 0x00, 0x02, 0x05, 0x05, 0x00, 0x03, 0x07, 0x01, 0x01
        /*0010*/ 	.byte	0x02, 0x03, 0x00, 0x00, 0x02, 0x06, 0x01, 0x00, 0x04, 0x0b, 0x08, 0x00, 0x09, 0x00, 0x00, 0x00
        /*0020*/ 	.byte	0x00, 0x00, 0x00, 0x00


//--------------------- .nv.info._Z28matrix_multiplication_kernelPiS_S_iii --------------------------
	.section	.nv.info._Z28matrix_multiplication_kernelPiS_S_iii,"",@"SHT_CUDA_INFO"
	.sectionflags	@""
	.align	4


	//----- nvinfo : EIATTR_CUDA_API_VERSION
	.align		4
        /*0000*/ 	.byte	0x04, 0x37
        /*0002*/ 	.short	(.L_7 - .L_6)
.L_6:
        /*0004*/ 	.word	0x00000082


	//----- nvinfo : EIATTR_KPARAM_INFO
	.align		4
.L_7:
        /*0008*/ 	.byte	0x04, 0x17
        /*000a*/ 	.short	(.L_9 - .L_8)
.L_8:
        /*000c*/ 	.word	0x00000000
        /*0010*/ 	.short	0x0005
        /*0012*/ 	.short	0x0020
        /*0014*/ 	.byte	0x00, 0xf0, 0x11, 0x00


	//----- nvinfo : EIATTR_KPARAM_INFO
	.align		4
.L_9:
        /*0018*/ 	.byte	0x04, 0x17
        /*001a*/ 	.short	(.L_11 - .L_10)
.L_10:
        /*001c*/ 	.word	0x00000000
        /*0020*/ 	.short	0x0004
        /*0022*/ 	.short	0x001c
        /*0024*/ 	.byte	0x00, 0xf0, 0x11, 0x00


	//----- nvinfo : EIATTR_KPARAM_INFO
	.align		4
.L_11:
        /*0028*/ 	.byte	0x04, 0x17
        /*002a*/ 	.short	(.L_13 - .L_12)
.L_12:
        /*002c*/ 	.word	0x00000000
        /*0030*/ 	.short	0x0003
        /*0032*/ 	.short	0x0018
        /*0034*/ 	.byte	0x00, 0xf0, 0x11, 0x00


	//----- nvinfo : EIATTR_KPARAM_INFO
	.align		4
.L_13:
        /*0038*/ 	.byte	0x04, 0x17
        /*003a*/ 	.short	(.L_15 - .L_14)
.L_14:
        /*003c*/ 	.word	0x00000000
        /*0040*/ 	.short	0x0002
        /*0042*/ 	.short	0x0010
        /*0044*/ 	.byte	0x00, 0xf5, 0x21, 0x00


	//----- nvinfo : EIATTR_KPARAM_INFO
	.align		4
.L_15:
        /*0048*/ 	.byte	0x04, 0x17
        /*004a*/ 	.short	(.L_17 - .L_16)
.L_16:
        /*004c*/ 	.word	0x00000000
        /*0050*/ 	.short	0x0001
        /*0052*/ 	.short	0x0008
        /*0054*/ 	.byte	0x00, 0xf5, 0x21, 0x00


	//----- nvinfo : EIATTR_KPARAM_INFO
	.align		4
.L_17:
        /*0058*/ 	.byte	0x04, 0x17
        /*005a*/ 	.short	(.L_19 - .L_18)
.L_18:
        /*005c*/ 	.word	0x00000000
        /*0060*/ 	.short	0x0000
        /*0062*/ 	.short	0x0000
        /*0064*/ 	.byte	0x00, 0xf5, 0x21, 0x00


	//----- nvinfo : EIATTR_SPARSE_MMA_MASK
	.align		4
.L_19:
        /*0068*/ 	.byte	0x03, 0x50
        /*006a*/ 	.short	0x0000


	//----- nvinfo : EIATTR_MAXREG_COUNT
	.align		4
        /*006c*/ 	.byte	0x03, 0x1b
        /*006e*/ 	.short	0x00ff


	//----- nvinfo : EIATTR_MERCURY_ISA_VERSION
	.align		4
        /*0070*/ 	.byte	0x03, 0x5f
        /*0072*/ 	.short	0x0101


	//----- nvinfo : EIATTR_VRC_CTA_INIT_COUNT
	.align		4
        /*0074*/ 	.byte	0x02, 0x4a
	.zero		1
	.zero		1


	//----- nvinfo : EIATTR_EXIT_INSTR_OFFSETS
	.align		4
        /*0078*/ 	.byte	0x04, 0x1c
        /*007a*/ 	.short	(.L_21 - .L_20)


	//   ....[0]....
.L_20:
        /*007c*/ 	.word	0x000000d0


	//   ....[1]....
        /*0080*/ 	.word	0x000008e0


	//----- nvinfo : EIATTR_CBANK_PARAM_SIZE
	.align		4
.L_21:
        /*0084*/ 	.byte	0x03, 0x19
        /*0086*/ 	.short	0x0024


	//----- nvinfo : EIATTR_PARAM_CBANK
	.align		4
        /*0088*/ 	.byte	0x04, 0x0a
        /*008a*/ 	.short	(.L_23 - .L_22)
	.align		4
.L_22:
        /*008c*/ 	.word	index@(.nv.constant0._Z28matrix_multiplication_kernelPiS_S_iii)
        /*0090*/ 	.short	0x0380
        /*0092*/ 	.short	0x0024


	//----- nvinfo : EIATTR_SW_WAR
	.align		4
.L_23:
        /*0094*/ 	.byte	0x04, 0x36
        /*0096*/ 	.short	(.L_25 - .L_24)
.L_24:
        /*0098*/ 	.word	0x00000008
.L_25:


//--------------------- .nv.callgraph             --------------------------
	.section	.nv.callgraph,"",@"SHT_CUDA_CALLGRAPH"
	.align	4
	.sectionentsize	8
	.align		4
        /*0000*/ 	.word	0x00000000
	.align		4
        /*0004*/ 	.word	0xffffffff
	.align		4
        /*0008*/ 	.word	0x00000000
	.align		4
        /*000c*/ 	.word	0xfffffffe
	.align		4
        /*0010*/ 	.word	0x00000000
	.align		4
        /*0014*/ 	.word	0xfffffffd
	.align		4
        /*0018*/ 	.word	0x00000000
	.align		4
        /*001c*/ 	.word	0xfffffffc


//--------------------- .text._Z28matrix_multiplication_kernelPiS_S_iii --------------------------
	.section	.text._Z28matrix_multiplication_kernelPiS_S_iii,"ax",@progbits
	.align	128
        .global         _Z28matrix_multiplication_kernelPiS_S_iii
        .type           _Z28matrix_multiplication_kernelPiS_S_iii,@function
        .size           _Z28matrix_multiplication_kernelPiS_S_iii,(.L_x_5 - _Z28matrix_multiplication_kernelPiS_S_iii)
        .other          _Z28matrix_multiplication_kernelPiS_S_iii,@"STO_CUDA_ENTRY STV_DEFAULT"
_Z28matrix_multiplication_kernelPiS_S_iii:
.text._Z28matrix_multiplication_kernelPiS_S_iii:
[----:B------:R-:W-:Y:S01]  /*0000*/  LDC R1, c[0x0][0x37c] ;  /* 0x0000df00ff017b82 */ /* 0x000fe20000000800 */
[----:B------:R-:W0:Y:S01]  /*0010*/  S2R R0, SR_CTAID.Y ;  /* 0x0000000000007919 */ /* 0x000e220000002600 */
[----:B------:R-:W1:Y:S06]  /*0020*/  LDCU UR4, c[0x0][0x360] ;  /* 0x00006c00ff0477ac */ /* 0x000e6c0008000800 */
[----:B------:R-:W2:Y:S01]  /*0030*/  LDC R17, c[0x0][0x3a0] ;  /* 0x0000e800ff117b82 */ /* 0x000ea20000000800 */
[----:B------:R-:W0:Y:S01]  /*0040*/  S2R R5, SR_TID.Y ;  /* 0x0000000000057919 */ /* 0x000e220000002200 */
[----:B------:R-:W0:Y:S01]  /*0050*/  LDCU UR5, c[0x0][0x364] ;  /* 0x00006c80ff0577ac */ /* 0x000e220008000800 */
[----:B------:R-:W1:Y:S01]  /*0060*/  S2R R16, SR_CTAID.X ;  /* 0x0000000000107919 */ /* 0x000e620000002500 */
[----:B------:R-:W3:Y:S01]  /*0070*/  LDCU UR6, c[0x0][0x398] ;  /* 0x00007300ff0677ac */ /* 0x000ee20008000800 */
[----:B------:R-:W1:Y:S01]  /*0080*/  S2R R3, SR_TID.X ;  /* 0x0000000000037919 */ /* 0x000e620000002100 */
[----:B0-----:R-:W-:-:S05]  /*0090*/  IMAD R0, R0, UR5, R5 ;  /* 0x0000000500007c24 */ /* 0x001fca000f8e0205 */
[----:B---3--:R-:W-:Y:S01]  /*00a0*/  ISETP.GE.AND P0, PT, R0, UR6, PT ;  /* 0x0000000600007c0c */ /* 0x008fe2000bf06270 */
[----:B-1----:R-:W-:-:S05]  /*00b0*/  IMAD R16, R16, UR4, R3 ;  /* 0x0000000410107c24 */ /* 0x002fca000f8e0203 */
[----:B--2---:R-:W-:-:S13]  /*00c0*/  ISETP.GE.OR P0, PT, R16, R17, P0 ;  /* 0x000000111000720c */ /* 0x004fda0000706670 */
[----:B------:R-:W-:Y:S05]  /*00d0*/  @P0 EXIT ;  /* 0x000000000000094d */ /* 0x000fea0003800000 */
[----:B------:R-:W0:Y:S01]  /*00e0*/  LDC R19, c[0x0][0x39c] ;  /* 0x0000e700ff137b82 */ /* 0x000e220000000800 */
[----:B------:R-:W1:Y:S01]  /*00f0*/  LDCU.64 UR4, c[0x0][0x358] ;  /* 0x00006b00ff0477ac */ /* 0x000e620008000a00 */
[----:B------:R-:W-:Y:S01]  /*0100*/  HFMA2 R24, -RZ, RZ, 0, 0 ;  /* 0x00000000ff187431 */ /* 0x000fe200000001ff */
[----:B0-----:R-:W-:-:S13]  /*0110*/  ISETP.GE.AND P0, PT, R19, 0x1, PT ;  /* 0x000000011300780c */ /* 0x001fda0003f06270 */
[----:B-1----:R-:W-:Y:S05]  /*0120*/  @!P0 BRA `(.L_x_0) ;  /* 0x0000000400dc8947 */ /* 0x002fea0003800000 */
[C---:B------:R-:W-:Y:S01]  /*0130*/  ISETP.GE.U32.AND P1, PT, R19.reuse, 0x8, PT ;  /* 0x000000081300780c */ /* 0x040fe20003f26070 */
[----:B------:R-:W-:Y:S01]  /*0140*/  IMAD R20, R0, R19, RZ ;  /* 0x0000001300147224 */ /* 0x000fe200078e02ff */
[----:B------:R-:W-:Y:S02]  /*0150*/  LOP3.LUT R27, R19, 0x7, RZ, 0xc0, !PT ;  /* 0x00000007131b7812 */ /* 0x000fe400078ec0ff */
[----:B------:R-:W-:Y:S02]  /*0160*/  MOV R21, RZ ;  /* 0x000000ff00157202 */ /* 0x000fe40000000f00 */
[----:B------:R-:W-:Y:S02]  /*0170*/  ISETP.NE.AND P0, PT, R27, RZ, PT ;  /* 0x000000ff1b00720c */ /* 0x000fe40003f05270 */
[----:B------:R-:W-:-:S05]  /*0180*/  MOV R24, RZ ;  /* 0x000000ff00187202 */ /* 0x000fca0000000f00 */
[----:B------:R-:W-:Y:S06]  /*0190*/  @!P1 BRA `(.L_x_1) ;  /* 0x0000000000c09947 */ /* 0x000fec0003800000 */
[----:B------:R-:W0:Y:S01]  /*01a0*/  LDC.64 R2, c[0x0][0x380] ;  /* 0x0000e000ff027b82 */ /* 0x000e220000000a00 */
[----:B------:R-:W-:Y:S02]  /*01b0*/  LOP3.LUT R21, R19, 0x7ffffff8, RZ, 0xc0, !PT ;  /* 0x7ffffff813157812 */ /* 0x000fe400078ec0ff */
[----:B------:R-:W-:Y:S02]  /*01c0*/  MOV R24, RZ ;  /* 0x000000ff00187202 */ /* 0x000fe40000000f00 */
[----:B------:R-:W-:Y:S02]  /*01d0*/  MOV R18, R16 ;  /* 0x0000001000127202 */ /* 0x000fe40000000f00 */
[----:B------:R-:W-:Y:S01]  /*01e0*/  IADD3 R22, PT, PT, -R21, RZ, RZ ;  /* 0x000000ff15167210 */ /* 0x000fe20007ffe1ff */
[----:B0-----:R-:W-:-:S03]  /*01f0*/  IMAD.WIDE.U32 R2, R20, 0x4, R2 ;  /* 0x0000000414027825 */ /* 0x001fc600078e0002 */
[----:B------:R-:W-:-:S04]  /*0200*/  IADD3 R4, P1, PT, R2, 0x10, RZ ;  /* 0x0000001002047810 */ /* 0x000fc80007f3e0ff */
[----:B------:R-:W-:-:S09]  /*0210*/  IADD3.X R3, PT, PT, RZ, R3, RZ, P1, !PT ;  /* 0x00000003ff037210 */ /* 0x000fd20000ffe4ff */
.L_x_2:
[----:B------:R-:W0:Y:S01]  /*0220*/  LDC.64 R14, c[0x0][0x388] ;  /* 0x0000e200ff0e7b82 */ /* 0x000e220000000a00 */
[----:B------:R-:W-:-:S05]  /*0230*/  MOV R2, R4 ;  /* 0x0000000400027202 */ /* 0x000fca0000000f00 */
[----:B------:R-:W2:Y:S04]  /*0240*/  LDG.E R25, desc[UR4][R2.64+-0x10] ;  /* 0xfffff00402197981 */ /* 0x000ea8000c1e1900 */
[----:B------:R-:W3:Y:S04]  /*0250*/  LDG.E R23, desc[UR4][R2.64+-0xc] ;  /* 0xfffff40402177981 */ /* 0x000ee8000c1e1900 */
[----:B------:R-:W4:Y:S04]  /*0260*/  LDG.E R29, desc[UR4][R2.64+-0x8] ;  /* 0xfffff804021d7981 */ /* 0x000f28000c1e1900 */
[----:B------:R-:W5:Y:S01]  /*0270*/  LDG.E R28, desc[UR4][R2.64+-0x4] ;  /* 0xfffffc04021c7981 */ /* 0x000f62000c1e1900 */
[----:B0-----:R-:W-:-:S05]  /*0280*/  IMAD.WIDE R14, R18, 0x4, R14 ;  /* 0x00000004120e7825 */ /* 0x001fca00078e020e */
[----:B------:R0:W2:Y:S01]  /*0290*/  LDG.E R26, desc[UR4][R14.64] ;  /* 0x000000040e1a7981 */ /* 0x0000a2000c1e1900 */
[----:B------:R-:W-:-:S04]  /*02a0*/  IMAD.WIDE R12, R17, 0x4, R14 ;  /* 0x00000004110c7825 */ /* 0x000fc800078e020e */
[C---:B------:R-:W-:Y:S02]  /*02b0*/  IMAD.WIDE R4, R17.reuse, 0x4, R12 ;  /* 0x0000000411047825 */ /* 0x040fe400078e020c */
[----:B------:R-:W3:Y:S02]  /*02c0*/  LDG.E R12, desc[UR4][R12.64] ;  /* 0x000000040c0c7981 */ /* 0x000ee4000c1e1900 */
[C---:B------:R-:W-:Y:S02]  /*02d0*/  IMAD.WIDE R8, R17.reuse, 0x4, R4 ;  /* 0x0000000411087825 */ /* 0x040fe400078e0204 */
[----:B------:R-:W4:Y:S02]  /*02e0*/  LDG.E R4, desc[UR4][R4.64] ;  /* 0x0000000404047981 */ /* 0x000f24000c1e1900 */
[C---:B------:R-:W-:Y:S02]  /*02f0*/  IMAD.WIDE R6, R17.reuse, 0x4, R8 ;  /* 0x0000000411067825 */ /* 0x040fe400078e0208 */
[----:B------:R-:W5:Y:S02]  /*0300*/  LDG.E R8, desc[UR4][R8.64] ;  /* 0x0000000408087981 */ /* 0x000f64000c1e1900 */
[----:B------:R-:W-:-:S02]  /*0310*/  IMAD.WIDE R10, R17, 0x4, R6 ;  /* 0x00000004110a7825 */ /* 0x000fc400078e0206 */
[----:B------:R-:W5:Y:S04]  /*0320*/  LDG.E R5, desc[UR4][R2.64] ;  /* 0x0000000402057981 */ /* 0x000f68000c1e1900 */
[----:B------:R-:W5:Y:S01]  /*0330*/  LDG.E R6, desc[UR4][R6.64] ;  /* 0x0000000406067981 */ /* 0x000f62000c1e1900 */
[----:B0-----:R-:W-:-:S03]  /*0340*/  IMAD.WIDE R14, R17, 0x4, R10 ;  /* 0x00000004110e7825 */ /* 0x001fc600078e020a */
[----:B------:R-:W5:Y:S04]  /*0350*/  LDG.E R10, desc[UR4][R10.64] ;  /* 0x000000040a0a7981 */ /* 0x000f68000c1e1900 */
[----:B------:R-:W5:Y:S04]  /*0360*/  LDG.E R13, desc[UR4][R14.64] ;  /* 0x000000040e0d7981 */ /* 0x000f68000c1e1900 */
[----:B------:R-:W5:Y:S04]  /*0370*/  LDG.E R7, desc[UR4][R2.64+0x4] ;  /* 0x0000040402077981 */ /* 0x000f68000c1e1900 */
[----:B------:R-:W5:Y:S01]  /*0380*/  LDG.E R9, desc[UR4][R2.64+0xc] ;  /* 0x00000c0402097981 */ /* 0x000f62000c1e1900 */
[----:B--2---:R-:W-:-:S02]  /*0390*/  IMAD R26, R25, R26, R24 ;  /* 0x0000001a191a7224 */ /* 0x004fc400078e0218 */
[----:B------:R-:W-:Y:S02]  /*03a0*/  IMAD.WIDE R24, R17, 0x4, R14 ;  /* 0x0000000411187825 */ /* 0x000fe400078e020e */
[----:B------:R0:W2:Y:S04]  /*03b0*/  LDG.E R14, desc[UR4][R2.64+0x8] ;  /* 0x00000804020e7981 */ /* 0x0000a8000c1e1900 */
[----:B------:R-:W2:Y:S01]  /*03c0*/  LDG.E R24, desc[UR4][R24.64] ;  /* 0x0000000418187981 */ /* 0x000ea2000c1e1900 */
[----:B---3--:R-:W-:Y:S01]  /*03d0*/  IMAD R12, R23, R12, R26 ;  /* 0x0000000c170c7224 */ /* 0x008fe200078e021a */
[----:B------:R-:W-:-:S03]  /*03e0*/  IADD3 R22, PT, PT, R22, 0x8, RZ ;  /* 0x0000000816167810 */ /* 0x000fc60007ffe0ff */
[----:B----4-:R-:W-:Y:S01]  /*03f0*/  IMAD R29, R29, R4, R12 ;  /* 0x000000041d1d7224 */ /* 0x010fe200078e020c */
[----:B------:R-:W-:-:S03]  /*0400*/  ISETP.NE.AND P1, PT, R22, RZ, PT ;  /* 0x000000ff1600720c */ /* 0x000fc60003f25270 */
[----:B-----5:R-:W-:Y:S01]  /*0410*/  IMAD R8, R28, R8, R29 ;  /* 0x000000081c087224 */ /* 0x020fe200078e021d */
[----:B------:R-:W-:-:S03]  /*0420*/  IADD3 R4, P2, PT, R2, 0x20, RZ ;  /* 0x0000002002047810 */ /* 0x000fc60007f5e0ff */
[----:B------:R-:W-:Y:S01]  /*0430*/  IMAD R5, R5, R6, R8 ;  /* 0x0000000605057224 */ /* 0x000fe200078e0208 */
[----:B0-----:R-:W-:Y:S02]  /*0440*/  IADD3.X R3, PT, PT, RZ, R3, RZ, P2, !PT ;  /* 0x00000003ff037210 */ /* 0x001fe400017fe4ff */
[----:B------:R-:W-:Y:S01]  /*0450*/  LEA R18, R17, R18, 0x3 ;  /* 0x0000001211127211 */ /* 0x000fe200078e18ff */
[----:B------:R-:W-:-:S04]  /*0460*/  IMAD R5, R7, R10, R5 ;  /* 0x0000000a07057224 */ /* 0x000fc800078e0205 */
[----:B--2---:R-:W-:-:S04]  /*0470*/  IMAD R5, R14, R13, R5 ;  /* 0x0000000d0e057224 */ /* 0x004fc800078e0205 */
[----:B------:R-:W-:Y:S01]  /*0480*/  IMAD R24, R9, R24, R5 ;  /* 0x0000001809187224 */ /* 0x000fe200078e0205 */
[----:B------:R-:W-:Y:S06]  /*0490*/  @P1 BRA `(.L_x_2) ;  /* 0xfffffffc00601947 */ /* 0x000fec000383ffff */
.L_x_1:
[----:B------:R-:W-:Y:S05]  /*04a0*/  @!P0 BRA `(.L_x_0) ;  /* 0x0000000000fc8947 */ /* 0x000fea0003800000 */
[----:B------:R-:W-:Y:S02]  /*04b0*/  ISETP.GE.U32.AND P1, PT, R27, 0x4, PT ;  /* 0x000000041b00780c */ /* 0x000fe40003f26070 */
[----:B------:R-:W-:-:S04]  /*04c0*/  LOP3.LUT R14, R19, 0x3, RZ, 0xc0, !PT ;  /* 0x00000003130e7812 */ /* 0x000fc800078ec0ff */
[----:B------:R-:W-:-:S07]  /*04d0*/  ISETP.NE.AND P0, PT, R14, RZ, PT ;  /* 0x000000ff0e00720c */ /* 0x000fce0003f05270 */
[----:B------:R-:W-:Y:S06]  /*04e0*/  @!P1 BRA `(.L_x_3) ;  /* 0x00000000006c9947 */ /* 0x000fec0003800000 */
[----:B------:R-:W0:Y:S01]  /*04f0*/  LDC.64 R4, c[0x0][0x388] ;  /* 0x0000e200ff047b82 */ /* 0x000e220000000a00 */
[----:B------:R-:W1:Y:S01]  /*0500*/  LDCU.64 UR6, c[0x0][0x380] ;  /* 0x00007000ff0677ac */ /* 0x000e620008000a00 */
[----:B------:R-:W-:Y:S01]  /*0510*/  IMAD R7, R21, R17, R16 ;  /* 0x0000001115077224 */ /* 0x000fe200078e0210 */
[CC--:B------:R-:W-:Y:S02]  /*0520*/  IADD3 R3, PT, PT, R20.reuse, R21.reuse, RZ ;  /* 0x0000001514037210 */ /* 0x0c0fe40007ffe0ff */
[----:B------:R-:W-:-:S03]  /*0530*/  IADD3 R8, P1, PT, R20, R21, RZ ;  /* 0x0000001514087210 */ /* 0x000fc60007f3e0ff */
[----:B------:R-:W2:Y:S01]  /*0540*/  LDC.64 R12, c[0x0][0x380] ;  /* 0x0000e000ff0c7b82 */ /* 0x000ea20000000a00 */
[----:B0-----:R-:W-:-:S04]  /*0550*/  IMAD.WIDE R4, R7, 0x4, R4 ;  /* 0x0000000407047825 */ /* 0x001fc800078e0204 */
[----:B------:R-:W-:Y:S02]  /*0560*/  IMAD.WIDE R6, R17, 0x4, R4 ;  /* 0x0000000411067825 */ /* 0x000fe400078e0204 */
[----:B------:R-:W3:Y:S02]  /*0570*/  LDG.E R4, desc[UR4][R4.64] ;  /* 0x0000000404047981 */ /* 0x000ee4000c1e1900 */
[----:B--2---:R-:W-:Y:S01]  /*0580*/  IMAD.WIDE.U32 R12, R3, 0x4, R12 ;  /* 0x00000004030c7825 */ /* 0x004fe200078e000c */
[----:B------:R-:W-:Y:S02]  /*0590*/  IADD3.X R3, PT, PT, RZ, RZ, RZ, P1, !PT ;  /* 0x000000ffff037210 */ /* 0x000fe40000ffe4ff */
[----:B-1----:R-:W-:-:S03]  /*05a0*/  LEA R2, P1, R8, UR6, 0x2 ;  /* 0x0000000608027c11 */ /* 0x002fc6000f8210ff */
[----:B------:R-:W3:Y:S01]  /*05b0*/  LDG.E R13, desc[UR4][R12.64] ;  /* 0x000000040c0d7981 */ /* 0x000ee2000c1e1900 */
[----:B------:R-:W-:Y:S01]  /*05c0*/  LEA.HI.X R3, R8, UR7, R3, 0x2, P1 ;  /* 0x0000000708037c11 */ /* 0x000fe200088f1403 */
[C---:B------:R-:W-:Y:S02]  /*05d0*/  IMAD.WIDE R8, R17.reuse, 0x4, R6 ;  /* 0x0000000411087825 */ /* 0x040fe400078e0206 */
[----:B------:R-:W2:Y:S04]  /*05e0*/  LDG.E R6, desc[UR4][R6.64] ;  /* 0x0000000406067981 */ /* 0x000ea8000c1e1900 */
[----:B------:R-:W2:Y:S01]  /*05f0*/  LDG.E R15, desc[UR4][R2.64+0x4] ;  /* 0x00000404020f7981 */ /* 0x000ea2000c1e1900 */
[----:B------:R-:W-:-:S03]  /*0600*/  IMAD.WIDE R10, R17, 0x4, R8 ;  /* 0x00000004110a7825 */ /* 0x000fc600078e0208 */
[----:B------:R-:W4:Y:S04]  /*0610*/  LDG.E R22, desc[UR4][R8.64] ;  /* 0x0000000408167981 */ /* 0x000f28000c1e1900 */
[----:B------:R-:W4:Y:S04]  /*0620*/  LDG.E R18, desc[UR4][R2.64+0x8] ;  /* 0x0000080402127981 */ /* 0x000f28000c1e1900 */
[----:B------:R-:W5:Y:S04]  /*0630*/  LDG.E R26, desc[UR4][R2.64+0xc] ;  /* 0x00000c04021a7981 */ /* 0x000f68000c1e1900 */
[----:B------:R-:W5:Y:S01]  /*0640*/  LDG.E R10, desc[UR4][R10.64] ;  /* 0x000000040a0a7981 */ /* 0x000f62000c1e1900 */
[----:B------:R-:W-:Y:S01]  /*0650*/  IADD3 R21, PT, PT, R21, 0x4, RZ ;  /* 0x0000000415157810 */ /* 0x000fe20007ffe0ff */
[----:B---3--:R-:W-:-:S04]  /*0660*/  IMAD R24, R13, R4, R24 ;  /* 0x000000040d187224 */ /* 0x008fc800078e0218 */
[----:B--2---:R-:W-:-:S04]  /*0670*/  IMAD R15, R15, R6, R24 ;  /* 0x000000060f0f7224 */ /* 0x004fc800078e0218 */
[----:B----4-:R-:W-:-:S04]  /*0680*/  IMAD R15, R18, R22, R15 ;  /* 0x00000016120f7224 */ /* 0x010fc800078e020f */
[----:B-----5:R-:W-:-:S07]  /*0690*/  IMAD R24, R26, R10, R15 ;  /* 0x0000000a1a187224 */ /* 0x020fce00078e020f */
.L_x_3:
[----:B------:R-:W-:Y:S05]  /*06a0*/  @!P0 BRA `(.L_x_0) ;  /* 0x00000000007c8947 */ /* 0x000fea0003800000 */
[----:B------:R-:W-:Y:S01]  /*06b0*/  ISETP.NE.AND P1, PT, R14, 0x1, PT ;  /* 0x000000010e00780c */ /* 0x000fe20003f25270 */
[----:B------:R-:W0:Y:S01]  /*06c0*/  LDC.64 R10, c[0x0][0x380] ;  /* 0x0000e000ff0a7b82 */ /* 0x000e220000000a00 */
[----:B------:R-:W-:-:S04]  /*06d0*/  LOP3.LUT R19, R19, 0x1, RZ, 0xc0, !PT ;  /* 0x0000000113137812 */ /* 0x000fc800078ec0ff */
[----:B------:R-:W-:-:S03]  /*06e0*/  ISETP.NE.U32.AND P0, PT, R19, 0x1, PT ;  /* 0x000000011300780c */ /* 0x000fc60003f05070 */
[----:B------:R-:W1:Y:S04]  /*06f0*/  LDC.64 R8, c[0x0][0x388] ;  /* 0x0000e200ff087b82 */ /* 0x000e680000000a00 */
[CC--:B------:R-:W-:Y:S02]  /*0700*/  @P1 IADD3 R13, PT, PT, R20.reuse, R21.reuse, RZ ;  /* 0x00000015140d1210 */ /* 0x0c0fe40007ffe0ff */
[----:B------:R-:W-:Y:S02]  /*0710*/  @P1 IADD3 R12, P2, PT, R20, R21, RZ ;  /* 0x00000015140c1210 */ /* 0x000fe40007f5e0ff */
[----:B------:R-:W2:Y:S02]  /*0720*/  @P1 LDC.64 R2, c[0x0][0x380] ;  /* 0x0000e000ff021b82 */ /* 0x000ea40000000a00 */
[----:B------:R-:W-:-:S06]  /*0730*/  @P1 IADD3.X R14, PT, PT, RZ, RZ, RZ, P2, !PT ;  /* 0x000000ffff0e1210 */ /* 0x000fcc00017fe4ff */
[----:B------:R-:W3:Y:S01]  /*0740*/  LDC.64 R4, c[0x0][0x380] ;  /* 0x0000e000ff047b82 */ /* 0x000ee20000000a00 */
[----:B0-----:R-:W-:-:S04]  /*0750*/  @P1 IMAD.WIDE.U32 R10, R13, 0x4, R10 ;  /* 0x000000040d0a1825 */ /* 0x001fc800078e000a */
[C---:B------:R-:W-:Y:S01]  /*0760*/  @P1 IMAD R13, R21.reuse, R17, R16 ;  /* 0x00000011150d1224 */ /* 0x040fe200078e0210 */
[----:B------:R-:W-:Y:S01]  /*0770*/  @P1 IADD3 R21, PT, PT, R21, 0x2, RZ ;  /* 0x0000000215151810 */ /* 0x000fe20007ffe0ff */
[----:B------:R-:W4:Y:S01]  /*0780*/  @P1 LDG.E R11, desc[UR4][R10.64] ;  /* 0x000000040a0b1981 */ /* 0x000f22000c1e1900 */
[----:B------:R-:W0:Y:S01]  /*0790*/  LDC.64 R6, c[0x0][0x388] ;  /* 0x0000e200ff067b82 */ /* 0x000e220000000a00 */
[----:B-1----:R-:W-:Y:S01]  /*07a0*/  @P1 IMAD.WIDE R8, R13, 0x4, R8 ;  /* 0x000000040d081825 */ /* 0x002fe200078e0208 */
[----:B------:R-:W-:Y:S02]  /*07b0*/  @!P0 IADD3 R15, PT, PT, R20, R21, RZ ;  /* 0x00000015140f8210 */ /* 0x000fe40007ffe0ff */
[----:B--2---:R-:W-:Y:S01]  /*07c0*/  @P1 LEA R2, P2, R12, R2, 0x2 ;  /* 0x000000020c021211 */ /* 0x004fe200078410ff */
[----:B------:R-:W-:-:S03]  /*07d0*/  @!P0 IMAD R21, R21, R17, R16 ;  /* 0x0000001115158224 */ /* 0x000fc600078e0210 */
[----:B------:R-:W-:Y:S01]  /*07e0*/  @P1 LEA.HI.X R3, R12, R3, R14, 0x2, P2 ;  /* 0x000000030c031211 */ /* 0x000fe200010f140e */
[----:B------:R-:W-:Y:S01]  /*07f0*/  @P1 IMAD.WIDE R12, R17, 0x4, R8 ;  /* 0x00000004110c1825 */ /* 0x000fe200078e0208 */
[----:B------:R-:W4:Y:S03]  /*0800*/  @P1 LDG.E R14, desc[UR4][R8.64] ;  /* 0x00000004080e1981 */ /* 0x000f26000c1e1900 */
[----:B---3--:R-:W-:Y:S01]  /*0810*/  @!P0 IMAD.WIDE.U32 R4, R15, 0x4, R4 ;  /* 0x000000040f048825 */ /* 0x008fe200078e0004 */
[----:B------:R-:W2:Y:S04]  /*0820*/  @P1 LDG.E R2, desc[UR4][R2.64+0x4] ;  /* 0x0000040402021981 */ /* 0x000ea8000c1e1900 */
[----:B------:R-:W2:Y:S01]  /*0830*/  @P1 LDG.E R12, desc[UR4][R12.64] ;  /* 0x000000040c0c1981 */ /* 0x000ea2000c1e1900 */
[----:B0-----:R-:W-:-:S03]  /*0840*/  @!P0 IMAD.WIDE R6, R21, 0x4, R6 ;  /* 0x0000000415068825 */ /* 0x001fc600078e0206 */
[----:B------:R-:W3:Y:S04]  /*0850*/  @!P0 LDG.E R5, desc[UR4][R4.64] ;  /* 0x0000000404058981 */ /* 0x000ee8000c1e1900 */
[----:B------:R-:W3:Y:S01]  /*0860*/  @!P0 LDG.E R6, desc[UR4][R6.64] ;  /* 0x0000000406068981 */ /* 0x000ee2000c1e1900 */
[----:B----4-:R-:W-:-:S04]  /*0870*/  @P1 IMAD R11, R11, R14, R24 ;  /* 0x0000000e0b0b1224 */ /* 0x010fc800078e0218 */
[----:B--2---:R-:W-:-:S04]  /*0880*/  @P1 IMAD R24, R2, R12, R11 ;  /* 0x0000000c02181224 */ /* 0x004fc800078e020b */
[----:B---3--:R-:W-:-:S07]  /*0890*/  @!P0 IMAD R24, R5, R6, R24 ;  /* 0x0000000605188224 */ /* 0x008fce00078e0218 */
.L_x_0:
[----:B------:R-:W0:Y:S01]  /*08a0*/  LDC.64 R2, c[0x0][0x390] ;  /* 0x0000e400ff027b82 */ /* 0x000e220000000a00 */
[----:B------:R-:W-:-:S04]  /*08b0*/  IMAD R17, R0, R17, R16 ;  /* 0x0000001100117224 */ /* 0x000fc800078e0210 */
[----:B0-----:R-:W-:-:S05]  /*08c0*/  IMAD.WIDE R2, R17, 0x4, R2 ;  /* 0x0000000411027825 */ /* 0x001fca00078e0202 */
[----:B------:R-:W-:Y:S01]  /*08d0*/  STG.E desc[UR4][R2.64], R24 ;  /* 0x0000001802007986 */ /* 0x000fe2000c101904 */
[----:B------:R-:W-:Y:S05]  /*08e0*/  EXIT ;  /* 0x000000000000794d */ /* 0x000fea0003800000 */
.L_x_4:
[----:B------:R-:W-:-:S00]  /*08f0*/  BRA `(.L_x_4) ;  /* 0xfffffffc00fc7947 */ /* 0x000fc0000383ffff */
[----:B------:R-:W-:-:S00]  /*0900*/  NOP ;  /* 0x0000000000007918 */ /* 0x000fc00000000000 */
[----:B------:R-:W-:-:S00]  /*0910*/  NOP ;  /* 0x0000000000007918 */ /* 0x000fc00000000000 */
[----:B------:R-:W-:-:S00]  /*0920*/  NOP ;  /* 0x0000000000007918 */ /* 0x000fc00000000000 */
[----:B------:R-:W-:-:S00]  /*0930*/  NOP ;  /* 0x0000000000007918 */ /* 0x000fc00000000000 */
[----:B------:R-:W-:-:S00]  /*0940*/  NOP ;  /* 0x0000000000007918 */ /* 0x000fc00000000000 */
[----:B------:R-:W-:-:S00]  /*0950*/  NOP ;  /* 0x0000000000007918 */ /* 0x000fc00000000000 */
[----:B------:R-:W-:-:S00]  /*0960*/  NOP ;  /* 0x0000000000007918 */ /* 0x000fc00000000000 */
[----:B------:R-:W-:-:S00]  /*0970*/  NOP ;  /* 0x0000000000007918 */ /* 0x000fc00000000000 */
.L_x_5:


//--------------------- .nv.shared.reserved.0     --------------------------
	.section	.nv.shared.reserved.0,"aw",@nobits
	.weak		__nv_reservedSMEM_offset_0_alias
	.size		__nv_reservedSMEM_offset_0_alias, 0, 64
	.other		__nv_reservedSMEM_offset_0_alias,@"STO_CUDA_RESERVED_SHARED STV_DEFAULT"
__nv_reservedSMEM_offset_0_alias:
	.zero		0
	.zero		64


//--------------------- .nv.constant0._Z28matrix_multiplication_kernelPiS_S_iii --------------------------
	.section	.nv.constant0._Z28matrix_multiplication_kernelPiS_S_iii,"a",@progbits
	.sectionflags	@""
	.align	4
.nv.constant0._Z28matrix_multiplication_kernelPiS_S_iii:
	.zero		932


//--------------------- SYMBOLS --------------------------

	.type		.nv.reservedSmem.offset0,@object
	.size		.nv.reservedSmem.offset0,0x4
